//
// Generated by NVIDIA NVVM Compiler
//
// Compiler Build ID: CL-36424714
// Cuda compilation tools, release 13.0, V13.0.88
// Based on NVVM 20.0.0
//

.version 9.0
.target sm_100
.address_size 64

	// .globl	_Z19gpu_add_two_vectorsv

.visible .entry _Z19gpu_add_two_vectorsv()
{


	ret;

}


// ===== COMPILED SASS (sm_100) =====

	.target	sm_100

	.elftype	@"ET_EXEC"


//--------------------- .note.nv.tkinfo           --------------------------
	.section	.note.nv.tkinfo,"",@"SHT_NOTE"
	.sectionflags	@"SHF_NOTE_NV_TKINFO"
	.tkinfo
        /*0018*/ 	.word	0x00000002
        /*0030*/ 	.string	""
        /*0030*/ 	.string	"ptxas"
        /*0030*/ 	.string	"Cuda compilation tools, release 13.0, V13.0.88"
        /*0030*/ 	.string	"Build cuda_13.0.r13.0/compiler.36424714_0"
        /*0030*/ 	.string	"-arch sm_100 -m 64 "



//--------------------- .note.nv.cuinfo           --------------------------
	.section	.note.nv.cuinfo,"",@"SHT_NOTE"
	.sectionflags	@"SHF_NOTE_NV_CUINFO"
        /*0018*/ 	.short	0x0002
        /*001a*/ 	.short	0x0064
        /*001c*/ 	.short	0x0082
	.zero		2


//--------------------- .nv.info                  --------------------------
	.section	.nv.info,"",@"SHT_CUDA_INFO"
	.align	4


	//----- nvinfo : EIATTR_REGCOUNT
	.align		4
        /*0000*/ 	.byte	0x04, 0x2f
        /*0002*/ 	.short	(.L_1 - .L_0)
	.align		4
.L_0:
        /*0004*/ 	.word	index@(_Z19gpu_add_two_vectorsv)
        /*0008*/ 	.word	0x00000004


	//----- nvinfo : EIATTR_FRAME_SIZE
	.align		4
.L_1:
        /*000c*/ 	.byte	0x04, 0x11
        /*000e*/ 	.short	(.L_3 - .L_2)
	.align		4
.L_2:
        /*0010*/ 	.word	index@(_Z19gpu_add_two_vectorsv)
        /*0014*/ 	.word	0x00000000


	//----- nvinfo : EIATTR_MIN_STACK_SIZE
	.align		4
.L_3:
        /*0018*/ 	.byte	0x04, 0x12
        /*001a*/ 	.short	(.L_5 - .L_4)
	.align		4
.L_4:
        /*001c*/ 	.word	index@(_Z19gpu_add_two_vectorsv)
        /*0020*/ 	.word	0x00000000
.L_5:


//--------------------- .nv.compat                --------------------------
	.section	.nv.compat,"",@"SHT_CUDA_COMPAT_INFO"
	.align	4
        /*0000*/ 	.byte	0x02, 0x09, 0x00, 0x00, 0x02, 0x02, 0x01, 0x00, 0x02, 0x05, 0x05, 0x00, 0x03, 0x07, 0x01, 0x01
        /*0010*/ 	.byte	0x02, 0x03, 0x00, 0x00, 0x02, 0x06, 0x01, 0x00, 0x04, 0x0b, 0x08, 0x00, 0x09, 0x00, 0x00, 0x00
        /*0020*/ 	.byte	0x00, 0x00, 0x00, 0x00


//--------------------- .nv.info._Z19gpu_add_two_vectorsv --------------------------
	.section	.nv.info._Z19gpu_add_two_vectorsv,"",@"SHT_CUDA_INFO"
	.sectionflags	@""
	.align	4


	//----- nvinfo : EIATTR_CUDA_API_VERSION
	.align		4
        /*0000*/ 	.byte	0x04, 0x37
        /*0002*/ 	.short	(.L_7 - .L_6)
.L_6:
        /*0004*/ 	.word	0x00000082


	//----- nvinfo : EIATTR_SPARSE_MMA_MASK
	.align		4
.L_7:
        /*0008*/ 	.byte	0x03, 0x50
        /*000a*/ 	.short	0x0000


	//----- nvinfo : EIATTR_MAXREG_COUNT
	.align		4
        /*000c*/ 	.byte	0x03, 0x1b
        /*000e*/ 	.short	0x00ff


	//----- nvinfo : EIATTR_MERCURY_ISA_VERSION
	.align		4
        /*0010*/ 	.byte	0x03, 0x5f
        /*0012*/ 	.short	0x0101


	//----- nvinfo : EIATTR_VRC_CTA_INIT_COUNT
	.align		4
        /*0014*/ 	.byte	0x02, 0x4a
	.zero		1
	.zero		1


	//----- nvinfo : EIATTR_EXIT_INSTR_OFFSETS
	.align		4
        /*0018*/ 	.byte	0x04, 0x1c
        /*001a*/ 	.short	(.L_9 - .L_8)


	//   ....[0]....
.L_8:
        /*001c*/ 	.word	0x00000010


	//----- nvinfo : EIATTR_SW_WAR
	.align		4
.L_9:
        /*0020*/ 	.byte	0x04, 0x36
        /*0022*/ 	.short	(.L_11 - .L_10)
.L_10:
        /*0024*/ 	.word	0x00000008
.L_11:


//--------------------- .nv.callgraph             --------------------------
	.section	.nv.callgraph,"",@"SHT_CUDA_CALLGRAPH"
	.align	4
	.sectionentsize	8
	.align		4
        /*0000*/ 	.word	0x00000000
	.align		4
        /*0004*/ 	.word	0xffffffff
	.align		4
        /*0008*/ 	.word	0x00000000
	.align		4
        /*000c*/ 	.word	0xfffffffe
	.align		4
        /*0010*/ 	.word	0x00000000
	.align		4
        /*0014*/ 	.word	0xfffffffd
	.align		4
        /*0018*/ 	.word	0x00000000
	.align		4
        /*001c*/ 	.word	0xfffffffc


//--------------------- .text._Z19gpu_add_two_vectorsv --------------------------
	.section	.text._Z19gpu_add_two_vectorsv,"ax",@progbits
	.align	128
        .global         _Z19gpu_add_two_vectorsv
        .type           _Z19gpu_add_two_vectorsv,@function
        .size           _Z19gpu_add_two_vectorsv,(.L_x_1 - _Z19gpu_add_two_vectorsv)
        .other          _Z19gpu_add_two_vectorsv,@"STO_CUDA_ENTRY STV_DEFAULT"
_Z19gpu_add_two_vectorsv:
.text._Z19gpu_add_two_vectorsv:
[----:B------:R-:W-:Y:S01]  /*0000*/  LDC R1, c[0x0][0x37c] ;  /* 0x0000df00ff017b82 */ /* 0x000fe20000000800 */
[----:B------:R-:W-:Y:S05]  /*0010*/  EXIT ;  /* 0x000000000000794d */ /* 0x000fea0003800000 */
.L_x_0:
[----:B------:R-:W-:-:S00]  /*0020*/  BRA `(.L_x_0) ;  /* 0xfffffffc00fc7947 */ /* 0x000fc0000383ffff */
[----:B------:R-:W-:-:S00]  /*0030*/  NOP ;  /* 0x0000000000007918 */ /* 0x000fc00000000000 */
        /* <DEDUP_REMOVED lines=12> */
.L_x_1:


//--------------------- .nv.shared.reserved.0     --------------------------
	.section	.nv.shared.reserved.0,"aw",@nobits
	.weak		__nv_reservedSMEM_offset_0_alias
	.size		__nv_reservedSMEM_offset_0_alias, 0, 64
	.other		__nv_reservedSMEM_offset_0_alias,@"STO_CUDA_RESERVED_SHARED STV_DEFAULT"
__nv_reservedSMEM_offset_0_alias:
	.zero		0
	.zero		64


//--------------------- .nv.constant0._Z19gpu_add_two_vectorsv --------------------------
	.section	.nv.constant0._Z19gpu_add_two_vectorsv,"a",@progbits
	.sectionflags	@""
	.align	4
.nv.constant0._Z19gpu_add_two_vectorsv:
	.zero		896


//--------------------- SYMBOLS --------------------------

	.type		.nv.reservedSmem.offset0,@object
	.size		.nv.reservedSmem.offset0,0x4
